//
// Generated by NVIDIA NVVM Compiler
//
// Compiler Build ID: CL-36424714
// Cuda compilation tools, release 13.0, V13.0.88
// Based on NVVM 20.0.0
//

.version 9.0
.target sm_100
.address_size 64

	// .globl	_Z35sparse_gemm_A_sparse_B_dense_ref_v3PK6__halfPKtS1_Pfiii

.visible .entry _Z35sparse_gemm_A_sparse_B_dense_ref_v3PK6__halfPKtS1_Pfiii(
	.param .u64 .ptr .align 1 _Z35sparse_gemm_A_sparse_B_dense_ref_v3PK6__halfPKtS1_Pfiii_param_0,
	.param .u64 .ptr .align 1 _Z35sparse_gemm_A_sparse_B_dense_ref_v3PK6__halfPKtS1_Pfiii_param_1,
	.param .u64 .ptr .align 1 _Z35sparse_gemm_A_sparse_B_dense_ref_v3PK6__halfPKtS1_Pfiii_param_2,
	.param .u64 .ptr .align 1 _Z35sparse_gemm_A_sparse_B_dense_ref_v3PK6__halfPKtS1_Pfiii_param_3,
	.param .u32 _Z35sparse_gemm_A_sparse_B_dense_ref_v3PK6__halfPKtS1_Pfiii_param_4,
	.param .u32 _Z35sparse_gemm_A_sparse_B_dense_ref_v3PK6__halfPKtS1_Pfiii_param_5,
	.param .u32 _Z35sparse_gemm_A_sparse_B_dense_ref_v3PK6__halfPKtS1_Pfiii_param_6
)
{
	.reg .pred 	%p<39>;
	.reg .b16 	%rs<26>;
	.reg .b32 	%r<164>;
	.reg .b32 	%f<60>;
	.reg .b64 	%rd<53>;

	ld.param.u64 	%rd12, [_Z35sparse_gemm_A_sparse_B_dense_ref_v3PK6__halfPKtS1_Pfiii_param_0];
	ld.param.u64 	%rd13, [_Z35sparse_gemm_A_sparse_B_dense_ref_v3PK6__halfPKtS1_Pfiii_param_1];
	ld.param.u64 	%rd14, [_Z35sparse_gemm_A_sparse_B_dense_ref_v3PK6__halfPKtS1_Pfiii_param_2];
	ld.param.u64 	%rd11, [_Z35sparse_gemm_A_sparse_B_dense_ref_v3PK6__halfPKtS1_Pfiii_param_3];
	ld.param.u32 	%r38, [_Z35sparse_gemm_A_sparse_B_dense_ref_v3PK6__halfPKtS1_Pfiii_param_4];
	ld.param.u32 	%r39, [_Z35sparse_gemm_A_sparse_B_dense_ref_v3PK6__halfPKtS1_Pfiii_param_5];
	ld.param.u32 	%r40, [_Z35sparse_gemm_A_sparse_B_dense_ref_v3PK6__halfPKtS1_Pfiii_param_6];
	cvta.to.global.u64 	%rd1, %rd14;
	cvta.to.global.u64 	%rd2, %rd13;
	cvta.to.global.u64 	%rd3, %rd12;
	mov.u32 	%r41, %ctaid.y;
	mov.u32 	%r42, %ntid.y;
	mov.u32 	%r43, %tid.y;
	mad.lo.s32 	%r1, %r41, %r42, %r43;
	mov.u32 	%r44, %ctaid.x;
	mov.u32 	%r45, %ntid.x;
	mov.u32 	%r46, %tid.x;
	mad.lo.s32 	%r2, %r44, %r45, %r46;
	setp.ge.s32 	%p1, %r1, %r38;
	setp.ge.s32 	%p2, %r2, %r39;
	or.pred  	%p3, %p1, %p2;
	@%p3 bra 	$L__BB0_64;
	shr.s32 	%r47, %r40, 31;
	shr.u32 	%r48, %r47, 30;
	add.s32 	%r49, %r40, %r48;
	shr.s32 	%r3, %r49, 2;
	setp.lt.s32 	%p4, %r40, 4;
	mov.f32 	%f59, 0f00000000;
	@%p4 bra 	$L__BB0_63;
	shr.u32 	%r51, %r40, 1;
	mul.lo.s32 	%r4, %r51, %r1;
	add.s32 	%r52, %r3, -1;
	and.b32  	%r5, %r3, 3;
	setp.lt.u32 	%p5, %r52, 3;
	mov.f32 	%f59, 0f00000000;
	mov.b32 	%r158, 0;
	@%p5 bra 	$L__BB0_49;
	and.b32  	%r158, %r3, 536870908;
	neg.s32 	%r149, %r158;
	shl.b32 	%r8, %r38, 2;
	add.s32 	%r146, %r4, 4;
	mov.f32 	%f59, 0f00000000;
	mov.b32 	%r148, 12;
	mul.wide.s32 	%rd5, %r38, 2;
	mov.u32 	%r147, %r1;
$L__BB0_4:
	add.s32 	%r56, %r146, -4;
	mul.wide.u32 	%rd15, %r56, 2;
	add.s64 	%rd16, %rd3, %rd15;
	ld.global.nc.u16 	%rs1, [%rd16];
	ld.global.nc.u16 	%rs2, [%rd16+2];
	// begin inline asm
	{  cvt.f32.f16 %f25, %rs1;}

	// end inline asm
	// begin inline asm
	{  cvt.f32.f16 %f26, %rs2;}

	// end inline asm
	mul.wide.s32 	%rd17, %r147, 2;
	add.s64 	%rd4, %rd2, %rd17;
	ld.global.nc.u16 	%rs3, [%rd4];
	mov.b32 	%r151, 1;
	mov.b32 	%r150, 0;
	setp.gt.s16 	%p6, %rs3, 2;
	@%p6 bra 	$L__BB0_8;
	setp.eq.s16 	%p10, %rs3, 0;
	@%p10 bra 	$L__BB0_15;
	setp.eq.s16 	%p11, %rs3, 2;
	@%p11 bra 	$L__BB0_7;
	bra.uni 	$L__BB0_14;
$L__BB0_7:
	mov.b32 	%r151, 3;
	bra.uni 	$L__BB0_15;
$L__BB0_8:
	setp.eq.s16 	%p7, %rs3, 3;
	@%p7 bra 	$L__BB0_12;
	setp.eq.s16 	%p8, %rs3, 4;
	@%p8 bra 	$L__BB0_13;
	setp.eq.s16 	%p9, %rs3, 5;
	@%p9 bra 	$L__BB0_11;
	bra.uni 	$L__BB0_14;
$L__BB0_11:
	mov.b32 	%r151, 3;
	mov.b32 	%r150, 2;
	bra.uni 	$L__BB0_15;
$L__BB0_12:
	mov.b32 	%r151, 2;
	mov.b32 	%r150, 1;
	bra.uni 	$L__BB0_15;
$L__BB0_13:
	mov.b32 	%r151, 3;
	mov.b32 	%r150, 1;
	bra.uni 	$L__BB0_15;
$L__BB0_14:
	mov.b32 	%r151, 2;
$L__BB0_15:
	add.s32 	%r69, %r150, %r148;
	add.s32 	%r70, %r69, -12;
	add.s32 	%r71, %r151, %r148;
	add.s32 	%r72, %r71, -12;
	mad.lo.s32 	%r73, %r70, %r39, %r2;
	mul.wide.s32 	%rd18, %r73, 2;
	add.s64 	%rd19, %rd1, %rd18;
	ld.global.nc.u16 	%rs4, [%rd19];
	// begin inline asm
	{  cvt.f32.f16 %f27, %rs4;}

	// end inline asm
	mad.lo.s32 	%r74, %r72, %r39, %r2;
	mul.wide.s32 	%rd20, %r74, 2;
	add.s64 	%rd21, %rd1, %rd20;
	ld.global.nc.u16 	%rs5, [%rd21];
	// begin inline asm
	{  cvt.f32.f16 %f28, %rs5;}

	// end inline asm
	mul.f32 	%f31, %f26, %f28;
	fma.rn.f32 	%f32, %f25, %f27, %f31;
	add.f32 	%f4, %f59, %f32;
	add.s32 	%r75, %r146, -2;
	mul.wide.u32 	%rd22, %r75, 2;
	add.s64 	%rd23, %rd3, %rd22;
	ld.global.nc.u16 	%rs6, [%rd23];
	ld.global.nc.u16 	%rs7, [%rd23+2];
	// begin inline asm
	{  cvt.f32.f16 %f29, %rs6;}

	// end inline asm
	// begin inline asm
	{  cvt.f32.f16 %f30, %rs7;}

	// end inline asm
	add.s64 	%rd6, %rd4, %rd5;
	ld.global.nc.u16 	%rs8, [%rd6];
	mov.b32 	%r153, 1;
	mov.b32 	%r152, 0;
	setp.gt.s16 	%p12, %rs8, 2;
	@%p12 bra 	$L__BB0_19;
	setp.eq.s16 	%p16, %rs8, 0;
	@%p16 bra 	$L__BB0_26;
	setp.eq.s16 	%p17, %rs8, 2;
	@%p17 bra 	$L__BB0_18;
	bra.uni 	$L__BB0_25;
$L__BB0_18:
	mov.b32 	%r153, 3;
	bra.uni 	$L__BB0_26;
$L__BB0_19:
	setp.eq.s16 	%p13, %rs8, 3;
	@%p13 bra 	$L__BB0_23;
	setp.eq.s16 	%p14, %rs8, 5;
	@%p14 bra 	$L__BB0_24;
	setp.ne.s16 	%p15, %rs8, 4;
	@%p15 bra 	$L__BB0_25;
	mov.b32 	%r153, 3;
	mov.b32 	%r152, 1;
	bra.uni 	$L__BB0_26;
$L__BB0_23:
	mov.b32 	%r153, 2;
	mov.b32 	%r152, 1;
	bra.uni 	$L__BB0_26;
$L__BB0_24:
	mov.b32 	%r153, 3;
	mov.b32 	%r152, 2;
	bra.uni 	$L__BB0_26;
$L__BB0_25:
	mov.b32 	%r153, 2;
$L__BB0_26:
	add.s32 	%r88, %r152, %r148;
	add.s32 	%r89, %r88, -8;
	add.s32 	%r90, %r153, %r148;
	add.s32 	%r91, %r90, -8;
	mad.lo.s32 	%r92, %r89, %r39, %r2;
	mul.wide.s32 	%rd24, %r92, 2;
	add.s64 	%rd25, %rd1, %rd24;
	ld.global.nc.u16 	%rs9, [%rd25];
	// begin inline asm
	{  cvt.f32.f16 %f33, %rs9;}

	// end inline asm
	mad.lo.s32 	%r93, %r91, %r39, %r2;
	mul.wide.s32 	%rd26, %r93, 2;
	add.s64 	%rd27, %rd1, %rd26;
	ld.global.nc.u16 	%rs10, [%rd27];
	// begin inline asm
	{  cvt.f32.f16 %f34, %rs10;}

	// end inline asm
	mul.f32 	%f37, %f30, %f34;
	fma.rn.f32 	%f38, %f29, %f33, %f37;
	add.f32 	%f7, %f4, %f38;
	mul.wide.u32 	%rd28, %r146, 2;
	add.s64 	%rd29, %rd3, %rd28;
	ld.global.nc.u16 	%rs11, [%rd29];
	ld.global.nc.u16 	%rs12, [%rd29+2];
	// begin inline asm
	{  cvt.f32.f16 %f35, %rs11;}

	// end inline asm
	// begin inline asm
	{  cvt.f32.f16 %f36, %rs12;}

	// end inline asm
	add.s64 	%rd7, %rd6, %rd5;
	ld.global.nc.u16 	%rs13, [%rd7];
	mov.b32 	%r155, 1;
	mov.b32 	%r154, 0;
	setp.gt.s16 	%p18, %rs13, 2;
	@%p18 bra 	$L__BB0_30;
	setp.eq.s16 	%p22, %rs13, 0;
	@%p22 bra 	$L__BB0_37;
	setp.eq.s16 	%p23, %rs13, 2;
	@%p23 bra 	$L__BB0_29;
	bra.uni 	$L__BB0_36;
$L__BB0_29:
	mov.b32 	%r155, 3;
	bra.uni 	$L__BB0_37;
$L__BB0_30:
	setp.eq.s16 	%p19, %rs13, 3;
	@%p19 bra 	$L__BB0_34;
	setp.eq.s16 	%p20, %rs13, 5;
	@%p20 bra 	$L__BB0_35;
	setp.ne.s16 	%p21, %rs13, 4;
	@%p21 bra 	$L__BB0_36;
	mov.b32 	%r155, 3;
	mov.b32 	%r154, 1;
	bra.uni 	$L__BB0_37;
$L__BB0_34:
	mov.b32 	%r155, 2;
	mov.b32 	%r154, 1;
	bra.uni 	$L__BB0_37;
$L__BB0_35:
	mov.b32 	%r155, 3;
	mov.b32 	%r154, 2;
	bra.uni 	$L__BB0_37;
$L__BB0_36:
	mov.b32 	%r155, 2;
$L__BB0_37:
	add.s32 	%r106, %r154, %r148;
	add.s32 	%r107, %r106, -4;
	add.s32 	%r108, %r155, %r148;
	add.s32 	%r109, %r108, -4;
	mad.lo.s32 	%r110, %r107, %r39, %r2;
	mul.wide.s32 	%rd30, %r110, 2;
	add.s64 	%rd31, %rd1, %rd30;
	ld.global.nc.u16 	%rs14, [%rd31];
	// begin inline asm
	{  cvt.f32.f16 %f39, %rs14;}

	// end inline asm
	mad.lo.s32 	%r111, %r109, %r39, %r2;
	mul.wide.s32 	%rd32, %r111, 2;
	add.s64 	%rd33, %rd1, %rd32;
	ld.global.nc.u16 	%rs15, [%rd33];
	// begin inline asm
	{  cvt.f32.f16 %f40, %rs15;}

	// end inline asm
	mul.f32 	%f43, %f36, %f40;
	fma.rn.f32 	%f44, %f35, %f39, %f43;
	add.f32 	%f10, %f7, %f44;
	add.s32 	%r112, %r146, 2;
	mul.wide.u32 	%rd34, %r112, 2;
	add.s64 	%rd35, %rd3, %rd34;
	ld.global.nc.u16 	%rs16, [%rd35];
	ld.global.nc.u16 	%rs17, [%rd35+2];
	// begin inline asm
	{  cvt.f32.f16 %f41, %rs16;}

	// end inline asm
	// begin inline asm
	{  cvt.f32.f16 %f42, %rs17;}

	// end inline asm
	add.s64 	%rd36, %rd7, %rd5;
	ld.global.nc.u16 	%rs18, [%rd36];
	mov.b32 	%r157, 1;
	mov.b32 	%r156, 0;
	setp.gt.s16 	%p24, %rs18, 2;
	@%p24 bra 	$L__BB0_41;
	setp.eq.s16 	%p28, %rs18, 0;
	@%p28 bra 	$L__BB0_48;
	setp.eq.s16 	%p29, %rs18, 2;
	@%p29 bra 	$L__BB0_40;
	bra.uni 	$L__BB0_47;
$L__BB0_40:
	mov.b32 	%r157, 3;
	bra.uni 	$L__BB0_48;
$L__BB0_41:
	setp.eq.s16 	%p25, %rs18, 3;
	@%p25 bra 	$L__BB0_45;
	setp.eq.s16 	%p26, %rs18, 5;
	@%p26 bra 	$L__BB0_46;
	setp.ne.s16 	%p27, %rs18, 4;
	@%p27 bra 	$L__BB0_47;
	mov.b32 	%r157, 3;
	mov.b32 	%r156, 1;
	bra.uni 	$L__BB0_48;
$L__BB0_45:
	mov.b32 	%r157, 2;
	mov.b32 	%r156, 1;
	bra.uni 	$L__BB0_48;
$L__BB0_46:
	mov.b32 	%r157, 3;
	mov.b32 	%r156, 2;
	bra.uni 	$L__BB0_48;
$L__BB0_47:
	mov.b32 	%r157, 2;
$L__BB0_48:
	add.s32 	%r123, %r156, %r148;
	add.s32 	%r124, %r157, %r148;
	mad.lo.s32 	%r125, %r123, %r39, %r2;
	mul.wide.s32 	%rd37, %r125, 2;
	add.s64 	%rd38, %rd1, %rd37;
	ld.global.nc.u16 	%rs19, [%rd38];
	// begin inline asm
	{  cvt.f32.f16 %f45, %rs19;}

	// end inline asm
	mad.lo.s32 	%r126, %r124, %r39, %r2;
	mul.wide.s32 	%rd39, %r126, 2;
	add.s64 	%rd40, %rd1, %rd39;
	ld.global.nc.u16 	%rs20, [%rd40];
	// begin inline asm
	{  cvt.f32.f16 %f46, %rs20;}

	// end inline asm
	mul.f32 	%f47, %f42, %f46;
	fma.rn.f32 	%f48, %f41, %f45, %f47;
	add.f32 	%f59, %f10, %f48;
	add.s32 	%r149, %r149, 4;
	add.s32 	%r148, %r148, 16;
	add.s32 	%r147, %r147, %r8;
	add.s32 	%r146, %r146, 8;
	setp.ne.s32 	%p30, %r149, 0;
	@%p30 bra 	$L__BB0_4;
$L__BB0_49:
	setp.eq.s32 	%p31, %r5, 0;
	@%p31 bra 	$L__BB0_63;
	shl.b32 	%r161, %r158, 2;
	mad.lo.s32 	%r160, %r158, %r38, %r1;
	shl.b32 	%r127, %r158, 1;
	add.s32 	%r128, %r4, %r127;
	mul.wide.u32 	%rd41, %r128, 2;
	add.s64 	%rd42, %rd41, %rd3;
	add.s64 	%rd52, %rd42, 2;
	neg.s32 	%r159, %r5;
$L__BB0_51:
	.pragma "nounroll";
	ld.global.nc.u16 	%rs21, [%rd52+-2];
	ld.global.nc.u16 	%rs22, [%rd52];
	// begin inline asm
	{  cvt.f32.f16 %f49, %rs21;}

	// end inline asm
	// begin inline asm
	{  cvt.f32.f16 %f50, %rs22;}

	// end inline asm
	mul.wide.s32 	%rd43, %r160, 2;
	add.s64 	%rd44, %rd2, %rd43;
	ld.global.nc.u16 	%rs23, [%rd44];
	mov.b32 	%r163, 1;
	mov.b32 	%r162, 0;
	setp.gt.s16 	%p32, %rs23, 2;
	@%p32 bra 	$L__BB0_55;
	setp.eq.s16 	%p36, %rs23, 0;
	@%p36 bra 	$L__BB0_62;
	setp.eq.s16 	%p37, %rs23, 2;
	@%p37 bra 	$L__BB0_54;
	bra.uni 	$L__BB0_61;
$L__BB0_54:
	mov.b32 	%r163, 3;
	bra.uni 	$L__BB0_62;
$L__BB0_55:
	setp.eq.s16 	%p33, %rs23, 3;
	@%p33 bra 	$L__BB0_59;
	setp.eq.s16 	%p34, %rs23, 5;
	@%p34 bra 	$L__BB0_60;
	setp.ne.s16 	%p35, %rs23, 4;
	@%p35 bra 	$L__BB0_61;
	mov.b32 	%r163, 3;
	mov.b32 	%r162, 1;
	bra.uni 	$L__BB0_62;
$L__BB0_59:
	mov.b32 	%r163, 2;
	mov.b32 	%r162, 1;
	bra.uni 	$L__BB0_62;
$L__BB0_60:
	mov.b32 	%r163, 3;
	mov.b32 	%r162, 2;
	bra.uni 	$L__BB0_62;
$L__BB0_61:
	mov.b32 	%r163, 2;
$L__BB0_62:
	add.s32 	%r141, %r162, %r161;
	add.s32 	%r142, %r163, %r161;
	mad.lo.s32 	%r143, %r141, %r39, %r2;
	mul.wide.s32 	%rd45, %r143, 2;
	add.s64 	%rd46, %rd1, %rd45;
	ld.global.nc.u16 	%rs24, [%rd46];
	// begin inline asm
	{  cvt.f32.f16 %f51, %rs24;}

	// end inline asm
	mad.lo.s32 	%r144, %r142, %r39, %r2;
	mul.wide.s32 	%rd47, %r144, 2;
	add.s64 	%rd48, %rd1, %rd47;
	ld.global.nc.u16 	%rs25, [%rd48];
	// begin inline asm
	{  cvt.f32.f16 %f52, %rs25;}

	// end inline asm
	mul.f32 	%f53, %f50, %f52;
	fma.rn.f32 	%f54, %f49, %f51, %f53;
	add.f32 	%f59, %f59, %f54;
	add.s32 	%r161, %r161, 4;
	add.s32 	%r160, %r160, %r38;
	add.s64 	%rd52, %rd52, 4;
	add.s32 	%r159, %r159, 1;
	setp.ne.s32 	%p38, %r159, 0;
	@%p38 bra 	$L__BB0_51;
$L__BB0_63:
	mad.lo.s32 	%r145, %r39, %r1, %r2;
	cvta.to.global.u64 	%rd49, %rd11;
	mul.wide.s32 	%rd50, %r145, 4;
	add.s64 	%rd51, %rd49, %rd50;
	st.global.f32 	[%rd51], %f59;
$L__BB0_64:
	ret;

}


// ===== COMPILED SASS (sm_100) =====

	.target	sm_100

	.elftype	@"ET_EXEC"


//--------------------- .note.nv.tkinfo           --------------------------
	.section	.note.nv.tkinfo,"",@"SHT_NOTE"
	.sectionflags	@"SHF_NOTE_NV_TKINFO"
	.tkinfo
        /*0018*/ 	.word	0x00000002
        /*0030*/ 	.string	""
        /*0030*/ 	.string	"ptxas"
        /*0030*/ 	.string	"Cuda compilation tools, release 13.0, V13.0.88"
        /*0030*/ 	.string	"Build cuda_13.0.r13.0/compiler.36424714_0"
        /*0030*/ 	.string	"-arch sm_100 -m 64 "



//--------------------- .note.nv.cuinfo           --------------------------
	.section	.note.nv.cuinfo,"",@"SHT_NOTE"
	.sectionflags	@"SHF_NOTE_NV_CUINFO"
        /*0018*/ 	.short	0x0002
        /*001a*/ 	.short	0x0064
        /*001c*/ 	.short	0x0082
	.zero		2


//--------------------- .nv.info                  --------------------------
	.section	.nv.info,"",@"SHT_CUDA_INFO"
	.align	4


	//----- nvinfo : EIATTR_REGCOUNT
	.align		4
        /*0000*/ 	.byte	0x04, 0x2f
        /*0002*/ 	.short	(.L_1 - .L_0)
	.align		4
.L_0:
        /*0004*/ 	.word	index@(_Z35sparse_gemm_A_sparse_B_dense_ref_v3PK6__halfPKtS1_Pfiii)
        /*0008*/ 	.word	0x00000020


	//----- nvinfo : EIATTR_FRAME_SIZE
	.align		4
.L_1:
        /*000c*/ 	.byte	0x04, 0x11
        /*000e*/ 	.short	(.L_3 - .L_2)
	.align		4
.L_2:
        /*0010*/ 	.word	index@(_Z35sparse_gemm_A_sparse_B_dense_ref_v3PK6__halfPKtS1_Pfiii)
        /*0014*/ 	.word	0x00000000


	//----- nvinfo : EIATTR_MIN_STACK_SIZE
	.align		4
.L_3:
        /*0018*/ 	.byte	0x04, 0x12
        /*001a*/ 	.short	(.L_5 - .L_4)
	.align		4
.L_4:
        /*001c*/ 	.word	index@(_Z35sparse_gemm_A_sparse_B_dense_ref_v3PK6__halfPKtS1_Pfiii)
        /*0020*/ 	.word	0x00000000
.L_5:


//--------------------- .nv.compat                --------------------------
	.section	.nv.compat,"",@"SHT_CUDA_COMPAT_INFO"
	.align	4
        /*0000*/ 	.byte	0x02, 0x09, 0x00, 0x00, 0x02, 0x02, 0x01, 0x00, 0x02, 0x05, 0x05, 0x00, 0x03, 0x07, 0x01, 0x01
        /*0010*/ 	.byte	0x02, 0x03, 0x00, 0x00, 0x02, 0x06, 0x01, 0x00, 0x04, 0x0b, 0x08, 0x00, 0x09, 0x00, 0x00, 0x00
        /*0020*/ 	.byte	0x00, 0x00, 0x00, 0x00


//--------------------- .nv.info._Z35sparse_gemm_A_sparse_B_dense_ref_v3PK6__halfPKtS1_Pfiii --------------------------
	.section	.nv.info._Z35sparse_gemm_A_sparse_B_dense_ref_v3PK6__halfPKtS1_Pfiii,"",@"SHT_CUDA_INFO"
	.sectionflags	@""
	.align	4


	//----- nvinfo : EIATTR_CUDA_API_VERSION
	.align		4
        /*0000*/ 	.byte	0x04, 0x37
        /*0002*/ 	.short	(.L_7 - .L_6)
.L_6:
        /*0004*/ 	.word	0x00000082


	//----- nvinfo : EIATTR_KPARAM_INFO
	.align		4
.L_7:
        /*0008*/ 	.byte	0x04, 0x17
        /*000a*/ 	.short	(.L_9 - .L_8)
.L_8:
        /*000c*/ 	.word	0x00000000
        /*0010*/ 	.short	0x0006
        /*0012*/ 	.short	0x0028
        /*0014*/ 	.byte	0x00, 0xf0, 0x11, 0x00


	//----- nvinfo : EIATTR_KPARAM_INFO
	.align		4
.L_9:
        /*0018*/ 	.byte	0x04, 0x17
        /*001a*/ 	.short	(.L_11 - .L_10)
.L_10:
        /*001c*/ 	.word	0x00000000
        /*0020*/ 	.short	0x0005
        /*0022*/ 	.short	0x0024
        /*0024*/ 	.byte	0x00, 0xf0, 0x11, 0x00


	//----- nvinfo : EIATTR_KPARAM_INFO
	.align		4
.L_11:
        /*0028*/ 	.byte	0x04, 0x17
        /*002a*/ 	.short	(.L_13 - .L_12)
.L_12:
        /*002c*/ 	.word	0x00000000
        /*0030*/ 	.short	0x0004
        /*0032*/ 	.short	0x0020
        /*0034*/ 	.byte	0x00, 0xf0, 0x11, 0x00


	//----- nvinfo : EIATTR_KPARAM_INFO
	.align		4
.L_13:
        /*0038*/ 	.byte	0x04, 0x17
        /*003a*/ 	.short	(.L_15 - .L_14)
.L_14:
        /*003c*/ 	.word	0x00000000
        /*0040*/ 	.short	0x0003
        /*0042*/ 	.short	0x0018
        /*0044*/ 	.byte	0x00, 0xf5, 0x21, 0x00


	//----- nvinfo : EIATTR_KPARAM_INFO
	.align		4
.L_15:
        /*0048*/ 	.byte	0x04, 0x17
        /*004a*/ 	.short	(.L_17 - .L_16)
.L_16:
        /*004c*/ 	.word	0x00000000
        /*0050*/ 	.short	0x0002
        /*0052*/ 	.short	0x0010
        /*0054*/ 	.byte	0x00, 0xf5, 0x21, 0x00


	//----- nvinfo : EIATTR_KPARAM_INFO
	.align		4
.L_17:
        /*0058*/ 	.byte	0x04, 0x17
        /*005a*/ 	.short	(.L_19 - .L_18)
.L_18:
        /*005c*/ 	.word	0x00000000
        /*0060*/ 	.short	0x0001
        /*0062*/ 	.short	0x0008
        /*0064*/ 	.byte	0x00, 0xf5, 0x21, 0x00


	//----- nvinfo : EIATTR_KPARAM_INFO
	.align		4
.L_19:
        /*0068*/ 	.byte	0x04, 0x17
        /*006a*/ 	.short	(.L_21 - .L_20)
.L_20:
        /*006c*/ 	.word	0x00000000
        /*0070*/ 	.short	0x0000
        /*0072*/ 	.short	0x0000
        /*0074*/ 	.byte	0x00, 0xf5, 0x21, 0x00


	//----- nvinfo : EIATTR_SPARSE_MMA_MASK
	.align		4
.L_21:
        /*0078*/ 	.byte	0x03, 0x50
        /*007a*/ 	.short	0x0000


	//----- nvinfo : EIATTR_MAXREG_COUNT
	.align		4
        /*007c*/ 	.byte	0x03, 0x1b
        /*007e*/ 	.short	0x00ff


	//----- nvinfo : EIATTR_MERCURY_ISA_VERSION
	.align		4
        /*0080*/ 	.byte	0x03, 0x5f
        /*0082*/ 	.short	0x0101


	//----- nvinfo : EIATTR_VRC_CTA_INIT_COUNT
	.align		4
        /*0084*/ 	.byte	0x02, 0x4a
	.zero		1
	.zero		1


	//----- nvinfo : EIATTR_EXIT_INSTR_OFFSETS
	.align		4
        /*0088*/ 	.byte	0x04, 0x1c
        /*008a*/ 	.short	(.L_23 - .L_22)


	//   ....[0]....
.L_22:
        /*008c*/ 	.word	0x000000d0


	//   ....[1]....
        /*0090*/ 	.word	0x000013d0


	//----- nvinfo : EIATTR_CRS_STACK_SIZE
	.align		4
.L_23:
        /*0094*/ 	.byte	0x04, 0x1e
        /*0096*/ 	.short	(.L_25 - .L_24)
.L_24:
        /*0098*/ 	.word	0x00000000


	//----- nvinfo : EIATTR_CBANK_PARAM_SIZE
	.align		4
.L_25:
        /*009c*/ 	.byte	0x03, 0x19
        /*009e*/ 	.short	0x002c


	//----- nvinfo : EIATTR_PARAM_CBANK
	.align		4
        /*00a0*/ 	.byte	0x04, 0x0a
        /*00a2*/ 	.short	(.L_27 - .L_26)
	.align		4
.L_26:
        /*00a4*/ 	.word	index@(.nv.constant0._Z35sparse_gemm_A_sparse_B_dense_ref_v3PK6__halfPKtS1_Pfiii)
        /*00a8*/ 	.short	0x0380
        /*00aa*/ 	.short	0x002c


	//----- nvinfo : EIATTR_SW_WAR
	.align		4
.L_27:
        /*00ac*/ 	.byte	0x04, 0x36
        /*00ae*/ 	.short	(.L_29 - .L_28)
.L_28:
        /*00b0*/ 	.word	0x00000008
.L_29:


//--------------------- .nv.callgraph             --------------------------
	.section	.nv.callgraph,"",@"SHT_CUDA_CALLGRAPH"
	.align	4
	.sectionentsize	8
	.align		4
        /*0000*/ 	.word	0x00000000
	.align		4
        /*0004*/ 	.word	0xffffffff
	.align		4
        /*0008*/ 	.word	0x00000000
	.align		4
        /*000c*/ 	.word	0xfffffffe
	.align		4
        /*0010*/ 	.word	0x00000000
	.align		4
        /*0014*/ 	.word	0xfffffffd
	.align		4
        /*0018*/ 	.word	0x00000000
	.align		4
        /*001c*/ 	.word	0xfffffffc


//--------------------- .text._Z35sparse_gemm_A_sparse_B_dense_ref_v3PK6__halfPKtS1_Pfiii --------------------------
	.section	.text._Z35sparse_gemm_A_sparse_B_dense_ref_v3PK6__halfPKtS1_Pfiii,"ax",@progbits
	.align	128
        .global         _Z35sparse_gemm_A_sparse_B_dense_ref_v3PK6__halfPKtS1_Pfiii
        .type           _Z35sparse_gemm_A_sparse_B_dense_ref_v3PK6__halfPKtS1_Pfiii,@function
        .size           _Z35sparse_gemm_A_sparse_B_dense_ref_v3PK6__halfPKtS1_Pfiii,(.L_x_36 - _Z35sparse_gemm_A_sparse_B_dense_ref_v3PK6__halfPKtS1_Pfiii)
        .other          _Z35sparse_gemm_A_sparse_B_dense_ref_v3PK6__halfPKtS1_Pfiii,@"STO_CUDA_ENTRY STV_DEFAULT"
_Z35sparse_gemm_A_sparse_B_dense_ref_v3PK6__halfPKtS1_Pfiii:
.text._Z35sparse_gemm_A_sparse_B_dense_ref_v3PK6__halfPKtS1_Pfiii:
[----:B------:R-:W-:Y:S01]  /*0000*/  LDC R1, c[0x0][0x37c] ;  /* 0x0000df00ff017b82 */ /* 0x000fe20000000800 */
[----:B------:R-:W0:Y:S07]  /*0010*/  S2R R3, SR_TID.X ;  /* 0x0000000000037919 */ /* 0x000e2e0000002100 */
[----:B------:R-:W1:Y:S01]  /*0020*/  LDC R9, c[0x0][0x364] ;  /* 0x0000d900ff097b82 */ /* 0x000e620000000800 */
[----:B------:R-:W2:Y:S01]  /*0030*/  LDCU.64 UR10, c[0x0][0x3a0] ;  /* 0x00007400ff0a77ac */ /* 0x000ea20008000a00 */
[----:B------:R-:W1:Y:S06]  /*0040*/  S2R R2, SR_TID.Y ;  /* 0x0000000000027919 */ /* 0x000e6c0000002200 */
[----:B------:R-:W0:Y:S08]  /*0050*/  S2UR UR5, SR_CTAID.X ;  /* 0x00000000000579c3 */ /* 0x000e300000002500 */
[----:B------:R-:W0:Y:S01]  /*0060*/  LDC R0, c[0x0][0x360] ;  /* 0x0000d800ff007b82 */ /* 0x000e220000000800 */
[----:B--2---:R-:W-:-:S07]  /*0070*/  MOV R8, UR10 ;  /* 0x0000000a00087c02 */ /* 0x004fce0008000f00 */
[----:B------:R-:W1:Y:S01]  /*0080*/  S2UR UR4, SR_CTAID.Y ;  /* 0x00000000000479c3 */ /* 0x000e620000002600 */
[----:B0-----:R-:W-:-:S05]  /*0090*/  IMAD R0, R0, UR5, R3 ;  /* 0x0000000500007c24 */ /* 0x001fca000f8e0203 */
[----:B------:R-:W-:Y:S01]  /*00a0*/  ISETP.GE.AND P0, PT, R0, UR11, PT ;  /* 0x0000000b00007c0c */ /* 0x000fe2000bf06270 */
[----:B-1----:R-:W-:-:S05]  /*00b0*/  IMAD R9, R9, UR4, R2 ;  /* 0x0000000409097c24 */ /* 0x002fca000f8e0202 */
[----:B------:R-:W-:-:S13]  /*00c0*/  ISETP.GE.OR P0, PT, R9, R8, P0 ;  /* 0x000000080900720c */ /* 0x000fda0000706670 */
[----:B------:R-:W-:Y:S05]  /*00d0*/  @P0 EXIT ;  /* 0x000000000000094d */ /* 0x000fea0003800000 */
[----:B------:R-:W0:Y:S01]  /*00e0*/  LDCU UR5, c[0x0][0x3a8] ;  /* 0x00007500ff0577ac */ /* 0x000e220008000800 */
[----:B------:R-:W-:Y:S01]  /*00f0*/  HFMA2 R14, -RZ, RZ, 0, 0 ;  /* 0x00000000ff0e7431 */ /* 0x000fe200000001ff */
[----:B------:R-:W1:Y:S01]  /*0100*/  LDCU.64 UR8, c[0x0][0x358] ;  /* 0x00006b00ff0877ac */ /* 0x000e620008000a00 */
[----:B0-----:R-:W-:Y:S02]  /*0110*/  UISETP.GE.AND UP0, UPT, UR5, 0x4, UPT ;  /* 0x000000040500788c */ /* 0x001fe4000bf06270 */
[----:B------:R-:W-:-:S04]  /*0120*/  USHF.R.S32.HI UR4, URZ, 0x1f, UR5 ;  /* 0x0000001fff047899 */ /* 0x000fc80008011405 */
[----:B------:R-:W-:-:S03]  /*0130*/  ULEA.HI UR4, UR4, UR5, URZ, 0x2 ;  /* 0x0000000504047291 */ /* 0x000fc6000f8f10ff */
[----:B-1----:R-:W-:Y:S09]  /*0140*/  BRA.U !UP0, `(.L_x_0) ;  /* 0x0000001108907547 */ /* 0x002ff2000b800000 */
[----:B------:R-:W-:Y:S01]  /*0150*/  USHF.R.S32.HI UR4, URZ, 0x2, UR4 ;  /* 0x00000002ff047899 */ /* 0x000fe20008011404 */
[----:B------:R-:W-:Y:S01]  /*0160*/  IMAD.MOV.U32 R14, RZ, RZ, RZ ;  /* 0x000000ffff0e7224 */ /* 0x000fe200078e00ff */
[----:B------:R-:W-:Y:S01]  /*0170*/  USHF.R.U32.HI UR5, URZ, 0x1, UR5 ;  /* 0x00000001ff057899 */ /* 0x000fe20008011605 */
[----:B------:R-:W-:Y:S01]  /*0180*/  MOV R10, RZ ;  /* 0x000000ff000a7202 */ /* 0x000fe20000000f00 */
[----:B------:R-:W-:Y:S02]  /*0190*/  UIADD3 UR6, UPT, UPT, UR4, -0x1, URZ ;  /* 0xffffffff04067890 */ /* 0x000fe4000fffe0ff */
[----:B------:R-:W-:Y:S02]  /*01a0*/  ULOP3.LUT UR7, UR4, 0x3, URZ, 0xc0, !UPT ;  /* 0x0000000304077892 */ /* 0x000fe4000f8ec0ff */
[----:B------:R-:W-:Y:S01]  /*01b0*/  UISETP.GE.U32.AND UP0, UPT, UR6, 0x3, UPT ;  /* 0x000000030600788c */ /* 0x000fe2000bf06070 */
[----:B------:R-:W-:-:S08]  /*01c0*/  IMAD R11, R9, UR5, RZ ;  /* 0x00000005090b7c24 */ /* 0x000fd0000f8e02ff */
[----:B------:R-:W-:Y:S05]  /*01d0*/  BRA.U !UP0, `(.L_x_1) ;  /* 0x0000000d08587547 */ /* 0x000fea000b800000 */
[----:B------:R-:W0:Y:S01]  /*01e0*/  LDC.64 R6, c[0x0][0x390] ;  /* 0x0000e400ff067b82 */ /* 0x000e220000000a00 */
[----:B------:R-:W-:Y:S01]  /*01f0*/  ULOP3.LUT UR4, UR4, 0x1ffffffc, URZ, 0xc0, !UPT ;  /* 0x1ffffffc04047892 */ /* 0x000fe2000f8ec0ff */
[----:B------:R-:W-:Y:S01]  /*0200*/  VIADD R13, R11, 0x4 ;  /* 0x000000040b0d7836 */ /* 0x000fe20000000000 */
[----:B------:R-:W-:Y:S01]  /*0210*/  MOV R14, RZ ;  /* 0x000000ff000e7202 */ /* 0x000fe20000000f00 */
[----:B------:R-:W-:Y:S01]  /*0220*/  IMAD.MOV.U32 R12, RZ, RZ, 0xc ;  /* 0x0000000cff0c7424 */ /* 0x000fe200078e00ff */
[----:B------:R-:W-:Y:S01]  /*0230*/  MOV R15, R9 ;  /* 0x00000009000f7202 */ /* 0x000fe20000000f00 */
[----:B------:R-:W1:Y:S01]  /*0240*/  LDCU.64 UR10, c[0x0][0x3a0] ;  /* 0x00007400ff0a77ac */ /* 0x000e620008000a00 */
[----:B------:R-:W-:Y:S01]  /*0250*/  MOV R10, UR4 ;  /* 0x00000004000a7c02 */ /* 0x000fe20008000f00 */
[----:B------:R-:W2:Y:S01]  /*0260*/  LDC.64 R4, c[0x0][0x380] ;  /* 0x0000e000ff047b82 */ /* 0x000ea20000000a00 */
[----:B------:R-:W-:-:S07]  /*0270*/  UIADD3 UR5, UPT, UPT, -UR4, URZ, URZ ;  /* 0x000000ff04057290 */ /* 0x000fce000fffe1ff */
[----:B------:R-:W3:Y:S05]  /*0280*/  LDC.64 R2, c[0x0][0x388] ;  /* 0x0000e200ff027b82 */ /* 0x000eea0000000a00 */
.L_x_27:
[----:B---3--:R-:W-:-:S05]  /*0290*/  IMAD.WIDE R16, R15, 0x2, R2 ;  /* 0x000000020f107825 */ /* 0x008fca00078e0202 */
[----:B------:R-:W3:Y:S01]  /*02a0*/  LDG.E.U16.CONSTANT R20, desc[UR8][R16.64] ;  /* 0x0000000810147981 */ /* 0x000ee2000c1e9500 */
[----:B------:R-:W-:-:S04]  /*02b0*/  VIADD R19, R13, 0xfffffffc ;  /* 0xfffffffc0d137836 */ /* 0x000fc80000000000 */
[----:B--2---:R-:W-:-:S05]  /*02c0*/  IMAD.WIDE.U32 R18, R19, 0x2, R4 ;  /* 0x0000000213127825 */ /* 0x004fca00078e0004 */
[----:B------:R-:W2:Y:S04]  /*02d0*/  LDG.E.U16.CONSTANT R24, desc[UR8][R18.64] ;  /* 0x0000000812187981 */ /* 0x000ea8000c1e9500 */
[----:B------:R-:W4:Y:S01]  /*02e0*/  LDG.E.U16.CONSTANT R25, desc[UR8][R18.64+0x2] ;  /* 0x0000020812197981 */ /* 0x000f22000c1e9500 */
[----:B------:R-:W-:Y:S01]  /*02f0*/  BSSY.RECONVERGENT B0, `(.L_x_2) ;  /* 0x000001e000007945 */ /* 0x000fe20003800200 */
[----:B------:R-:W-:Y:S01]  /*0300*/  HFMA2 R21, -RZ, RZ, 0, 0 ;  /* 0x00000000ff157431 */ /* 0x000fe200000001ff */
[----:B---3--:R-:W-:-:S04]  /*0310*/  PRMT R8, R20, 0x9910, RZ ;  /* 0x0000991014087816 */ /* 0x008fc800000000ff */
[----:B------:R-:W-:Y:S01]  /*0320*/  ISETP.GT.AND P0, PT, R8, 0x2, PT ;  /* 0x000000020800780c */ /* 0x000fe20003f04270 */
[----:B--2---:R-:W-:Y:S02]  /*0330*/  HADD2.F32 R24, -RZ, R24.H0_H0 ;  /* 0x20000018ff187230 */ /* 0x004fe40000004100 */
[----:B----4-:R-:W-:-:S10]  /*0340*/  HADD2.F32 R25, -RZ, R25.H0_H0 ;  /* 0x20000019ff197230 */ /* 0x010fd40000004100 */
[----:B------:R-:W-:Y:S05]  /*0350*/  @P0 BRA `(.L_x_3) ;  /* 0x00000000001c0947 */ /* 0x000fea0003800000 */
[----:B------:R-:W-:Y:S02]  /*0360*/  ISETP.NE.AND P0, PT, R20, RZ, PT ;  /* 0x000000ff1400720c */ /* 0x000fe40003f05270 */
[----:B------:R-:W-:-:S11]  /*0370*/  MOV R19, 0x1 ;  /* 0x0000000100137802 */ /* 0x000fd60000000f00 */
[----:B------:R-:W-:Y:S05]  /*0380*/  @!P0 BRA `(.L_x_4) ;  /* 0x0000000000508947 */ /* 0x000fea0003800000 */
[----:B------:R-:W-:-:S13]  /*0390*/  ISETP.NE.AND P0, PT, R8, 0x2, PT ;  /* 0x000000020800780c */ /* 0x000fda0003f05270 */
[----:B------:R-:W-:Y:S05]  /*03a0*/  @P0 BRA `(.L_x_5) ;  /* 0x0000000000200947 */ /* 0x000fea0003800000 */
[----:B------:R-:W-:Y:S01]  /*03b0*/  IMAD.MOV.U32 R19, RZ, RZ, 0x3 ;  /* 0x00000003ff137424 */ /* 0x000fe200078e00ff */
[----:B------:R-:W-:Y:S06]  /*03c0*/  BRA `(.L_x_4) ;  /* 0x0000000000407947 */ /* 0x000fec0003800000 */
.L_x_3:
[----:B------:R-:W-:-:S13]  /*03d0*/  ISETP.NE.AND P0, PT, R8, 0x3, PT ;  /* 0x000000030800780c */ /* 0x000fda0003f05270 */
[----:B------:R-:W-:Y:S05]  /*03e0*/  @!P0 BRA `(.L_x_6) ;  /* 0x0000000000308947 */ /* 0x000fea0003800000 */
[----:B------:R-:W-:-:S13]  /*03f0*/  ISETP.NE.AND P0, PT, R8, 0x4, PT ;  /* 0x000000040800780c */ /* 0x000fda0003f05270 */
[----:B------:R-:W-:Y:S05]  /*0400*/  @!P0 BRA `(.L_x_7) ;  /* 0x00000000001c8947 */ /* 0x000fea0003800000 */
[----:B------:R-:W-:-:S13]  /*0410*/  ISETP.NE.AND P0, PT, R8, 0x5, PT ;  /* 0x000000050800780c */ /* 0x000fda0003f05270 */
[----:B------:R-:W-:Y:S05]  /*0420*/  @!P0 BRA `(.L_x_8) ;  /* 0x0000000000088947 */ /* 0x000fea0003800000 */
.L_x_5:
[----:B------:R-:W-:Y:S01]  /*0430*/  MOV R19, 0x2 ;  /* 0x0000000200137802 */ /* 0x000fe20000000f00 */
[----:B------:R-:W-:Y:S06]  /*0440*/  BRA `(.L_x_4) ;  /* 0x0000000000207947 */ /* 0x000fec0003800000 */
.L_x_8:
[----:B------:R-:W-:Y:S02]  /*0450*/  HFMA2 R19, -RZ, RZ, 0, 1.78813934326171875e-07 ;  /* 0x00000003ff137431 */ /* 0x000fe400000001ff */
[----:B------:R-:W-:Y:S01]  /*0460*/  IMAD.MOV.U32 R21, RZ, RZ, 0x2 ;  /* 0x00000002ff157424 */ /* 0x000fe200078e00ff */
[----:B------:R-:W-:Y:S06]  /*0470*/  BRA `(.L_x_4) ;  /* 0x0000000000147947 */ /* 0x000fec0003800000 */
.L_x_7:
[----:B------:R-:W-:Y:S01]  /*0480*/  HFMA2 R21, -RZ, RZ, 0, 5.9604644775390625e-08 ;  /* 0x00000001ff157431 */ /* 0x000fe200000001ff */
[----:B------:R-:W-:Y:S01]  /*0490*/  MOV R19, 0x3 ;  /* 0x0000000300137802 */ /* 0x000fe20000000f00 */
[----:B------:R-:W-:Y:S06]  /*04a0*/  BRA `(.L_x_4) ;  /* 0x0000000000087947 */ /* 0x000fec0003800000 */
.L_x_6:
[----:B------:R-:W-:Y:S01]  /*04b0*/  IMAD.MOV.U32 R19, RZ, RZ, 0x2 ;  /* 0x00000002ff137424 */ /* 0x000fe200078e00ff */
[----:B------:R-:W-:-:S07]  /*04c0*/  MOV R21, 0x1 ;  /* 0x0000000100157802 */ /* 0x000fce0000000f00 */
.L_x_4:
[----:B-1----:R-:W-:Y:S05]  /*04d0*/  BSYNC.RECONVERGENT B0 ;  /* 0x0000000000007941 */ /* 0x002fea0003800200 */
.L_x_2:
[--C-:B------:R-:W-:Y:S02]  /*04e0*/  IADD3 R19, PT, PT, R19, -0xc, R12.reuse ;  /* 0xfffffff413137810 */ /* 0x100fe40007ffe00c */
[----:B------:R-:W-:Y:S02]  /*04f0*/  MOV R8, UR10 ;  /* 0x0000000a00087c02 */ /* 0x000fe40008000f00 */
[----:B------:R-:W-:Y:S01]  /*0500*/  IADD3 R21, PT, PT, R21, -0xc, R12 ;  /* 0xfffffff415157810 */ /* 0x000fe20007ffe00c */
[----:B------:R-:W-:Y:S02]  /*0510*/  IMAD R19, R19, UR11, R0 ;  /* 0x0000000b13137c24 */ /* 0x000fe4000f8e0200 */
[----:B------:R-:W-:-:S04]  /*0520*/  IMAD.WIDE R16, R8, 0x2, R16 ;  /* 0x0000000208107825 */ /* 0x000fc800078e0210 */
[----:B0-----:R-:W-:Y:S01]  /*0530*/  IMAD.WIDE R18, R19, 0x2, R6 ;  /* 0x0000000213127825 */ /* 0x001fe200078e0206 */
[----:B------:R-:W2:Y:S03]  /*0540*/  LDG.E.U16.CONSTANT R26, desc[UR8][R16.64] ;  /* 0x00000008101a7981 */ /* 0x000ea6000c1e9500 */
[----:B------:R-:W-:Y:S02]  /*0550*/  IMAD R21, R21, UR11, R0 ;  /* 0x0000000b15157c24 */ /* 0x000fe4000f8e0200 */
[----:B------:R-:W3:Y:S02]  /*0560*/  LDG.E.U16.CONSTANT R18, desc[UR8][R18.64] ;  /* 0x0000000812127981 */ /* 0x000ee4000c1e9500 */
[----:B------:R-:W-:-:S04]  /*0570*/  IMAD.WIDE R20, R21, 0x2, R6 ;  /* 0x0000000215147825 */ /* 0x000fc800078e0206 */
[----:B------:R-:W-:Y:S02]  /*0580*/  VIADD R23, R13, 0xfffffffe ;  /* 0xfffffffe0d177836 */ /* 0x000fe40000000000 */
[----:B------:R0:W4:Y:S02]  /*0590*/  LDG.E.U16.CONSTANT R20, desc[UR8][R20.64] ;  /* 0x0000000814147981 */ /* 0x000124000c1e9500 */
[----:B------:R-:W-:-:S05]  /*05a0*/  IMAD.WIDE.U32 R22, R23, 0x2, R4 ;  /* 0x0000000217167825 */ /* 0x000fca00078e0004 */
[----:B------:R-:W5:Y:S04]  /*05b0*/  LDG.E.U16.CONSTANT R27, desc[UR8][R22.64] ;  /* 0x00000008161b7981 */ /* 0x000f68000c1e9500 */
[----:B------:R-:W5:Y:S01]  /*05c0*/  LDG.E.U16.CONSTANT R28, desc[UR8][R22.64+0x2] ;  /* 0x00000208161c7981 */ /* 0x000f62000c1e9500 */
[----:B------:R-:W-:Y:S01]  /*05d0*/  BSSY.RECONVERGENT B0, `(.L_x_9) ;  /* 0x0000022000007945 */ /* 0x000fe20003800200 */
[----:B0-----:R-:W-:Y:S02]  /*05e0*/  HFMA2 R21, -RZ, RZ, 0, 0 ;  /* 0x00000000ff157431 */ /* 0x001fe400000001ff */
[----:B---3--:R-:W-:Y:S01]  /*05f0*/  HADD2.F32 R29, -RZ, R18.H0_H0 ;  /* 0x20000012ff1d7230 */ /* 0x008fe20000004100 */
[----:B--2---:R-:W-:-:S04]  /*0600*/  PRMT R18, R26, 0x9910, RZ ;  /* 0x000099101a127816 */ /* 0x004fc800000000ff */
[----:B------:R-:W-:Y:S01]  /*0610*/  ISETP.GT.AND P0, PT, R18, 0x2, PT ;  /* 0x000000021200780c */ /* 0x000fe20003f04270 */
[----:B------:R-:W-:Y:S01]  /*0620*/  FMUL R25, R25, R29 ;  /* 0x0000001d19197220 */ /* 0x000fe20000400000 */
[----:B----4-:R-:W-:-:S05]  /*0630*/  HADD2.F32 R19, -RZ, R20.H0_H0 ;  /* 0x20000014ff137230 */ /* 0x010fca0000004100 */
[----:B------:R-:W-:Y:S01]  /*0640*/  FFMA R19, R24, R19, R25 ;  /* 0x0000001318137223 */ /* 0x000fe20000000019 */
[----:B-----5:R-:W-:-:S03]  /*0650*/  HADD2.F32 R24, -RZ, R27.H0_H0 ;  /* 0x2000001bff187230 */ /* 0x020fc60000004100 */
[----:B------:R-:W-:Y:S01]  /*0660*/  FADD R14, R19, R14 ;  /* 0x0000000e130e7221 */ /* 0x000fe20000000000 */
[----:B------:R-:W-:Y:S01]  /*0670*/  HADD2.F32 R25, -RZ, R28.H0_H0 ;  /* 0x2000001cff197230 */ /* 0x000fe20000004100 */
[----:B------:R-:W-:Y:S06]  /*0680*/  @P0 BRA `(.L_x_10) ;  /* 0x00000000001c0947 */ /* 0x000fec0003800000 */
[----:B------:R-:W-:Y:S02]  /*0690*/  ISETP.NE.AND P0, PT, R26, RZ, PT ;  /* 0x000000ff1a00720c */ /* 0x000fe40003f05270 */
[----:B------:R-:W-:-:S11]  /*06a0*/  MOV R19, 0x1 ;  /* 0x0000000100137802 */ /* 0x000fd60000000f00 */
[----:B------:R-:W-:Y:S05]  /*06b0*/  @!P0 BRA `(.L_x_11) ;  /* 0x00000000004c8947 */ /* 0x000fea0003800000 */
[----:B------:R-:W-:-:S13]  /*06c0*/  ISETP.NE.AND P0, PT, R18, 0x2, PT ;  /* 0x000000021200780c */ /* 0x000fda0003f05270 */
[----:B------:R-:W-:Y:S05]  /*06d0*/  @P0 BRA `(.L_x_12) ;  /* 0x0000000000280947 */ /* 0x000fea0003800000 */
[----:B------:R-:W-:Y:S01]  /*06e0*/  IMAD.MOV.U32 R19, RZ, RZ, 0x3 ;  /* 0x00000003ff137424 */ /* 0x000fe200078e00ff */
[----:B------:R-:W-:Y:S06]  /*06f0*/  BRA `(.L_x_11) ;  /* 0x00000000003c7947 */ /* 0x000fec0003800000 */
.L_x_10:
[----:B------:R-:W-:-:S13]  /*0700*/  ISETP.NE.AND P0, PT, R18, 0x3, PT ;  /* 0x000000031200780c */ /* 0x000fda0003f05270 */
[----:B------:R-:W-:Y:S05]  /*0710*/  @!P0 BRA `(.L_x_13) ;  /* 0x00000000002c8947 */ /* 0x000fea0003800000 */
[----:B------:R-:W-:-:S13]  /*0720*/  ISETP.NE.AND P0, PT, R18, 0x5, PT ;  /* 0x000000051200780c */ /* 0x000fda0003f05270 */
[----:B------:R-:W-:Y:S05]  /*0730*/  @!P0 BRA `(.L_x_14) ;  /* 0x0000000000188947 */ /* 0x000fea0003800000 */
[----:B------:R-:W-:-:S13]  /*0740*/  ISETP.NE.AND P0, PT, R18, 0x4, PT ;  /* 0x000000041200780c */ /* 0x000fda0003f05270 */
[----:B------:R-:W-:Y:S02]  /*0750*/  @!P0 MOV R21, 0x1 ;  /* 0x0000000100158802 */ /* 0x000fe40000000f00 */
[----:B------:R-:W-:Y:S01]  /*0760*/  @!P0 MOV R19, 0x3 ;  /* 0x0000000300138802 */ /* 0x000fe20000000f00 */
[----:B------:R-:W-:Y:S06]  /*0770*/  @!P0 BRA `(.L_x_11) ;  /* 0x00000000001c8947 */ /* 0x000fec0003800000 */
.L_x_12:
[----:B------:R-:W-:Y:S01]  /*0780*/  IMAD.MOV.U32 R19, RZ, RZ, 0x2 ;  /* 0x00000002ff137424 */ /* 0x000fe200078e00ff */
[----:B------:R-:W-:Y:S06]  /*0790*/  BRA `(.L_x_11) ;  /* 0x0000000000147947 */ /* 0x000fec0003800000 */
.L_x_14:
[----:B------:R-:W-:Y:S01]  /*07a0*/  HFMA2 R19, -RZ, RZ, 0, 1.78813934326171875e-07 ;  /* 0x00000003ff137431 */ /* 0x000fe200000001ff */
[----:B------:R-:W-:Y:S01]  /*07b0*/  MOV R21, 0x2 ;  /* 0x0000000200157802 */ /* 0x000fe20000000f00 */
[----:B------:R-:W-:Y:S06]  /*07c0*/  BRA `(.L_x_11) ;  /* 0x0000000000087947 */ /* 0x000fec0003800000 */
.L_x_13:
[----:B------:R-:W-:Y:S02]  /*07d0*/  HFMA2 R21, -RZ, RZ, 0, 5.9604644775390625e-08 ;  /* 0x00000001ff157431 */ /* 0x000fe400000001ff */
[----:B------:R-:W-:-:S07]  /*07e0*/  IMAD.MOV.U32 R19, RZ, RZ, 0x2 ;  /* 0x00000002ff137424 */ /* 0x000fce00078e00ff */
.L_x_11:
[----:B------:R-:W-:Y:S05]  /*07f0*/  BSYNC.RECONVERGENT B0 ;  /* 0x0000000000007941 */ /* 0x000fea0003800200 */
.L_x_9:
[--C-:B------:R-:W-:Y:S02]  /*0800*/  IADD3 R19, PT, PT, R19, -0x8, R12.reuse ;  /* 0xfffffff813137810 */ /* 0x100fe40007ffe00c */
[----:B------:R-:W-:-:S03]  /*0810*/  IADD3 R21, PT, PT, R21, -0x8, R12 ;  /* 0xfffffff815157810 */ /* 0x000fc60007ffe00c */
[----:B------:R-:W-:Y:S02]  /*0820*/  IMAD R19, R19, UR11, R0 ;  /* 0x0000000b13137c24 */ /* 0x000fe4000f8e0200 */
[----:B------:R-:W-:-:S04]  /*0830*/  IMAD.WIDE R16, R8, 0x2, R16 ;  /* 0x0000000208107825 */ /* 0x000fc800078e0210 */
[----:B------:R-:W-:Y:S01]  /*0840*/  IMAD.WIDE R18, R19, 0x2, R6 ;  /* 0x0000000213127825 */ /* 0x000fe200078e0206 */
[----:B------:R-:W2:Y:S03]  /*0850*/  LDG.E.U16.CONSTANT R26, desc[UR8][R16.64] ;  /* 0x00000008101a7981 */ /* 0x000ea6000c1e9500 */
[----:B------:R-:W-:Y:S02]  /*0860*/  IMAD R21, R21, UR11, R0 ;  /* 0x0000000b15157c24 */ /* 0x000fe4000f8e0200 */
[----:B------:R-:W3:Y:S02]  /*0870*/  LDG.E.U16.CONSTANT R18, desc[UR8][R18.64] ;  /* 0x0000000812127981 */ /* 0x000ee4000c1e9500 */
[----:B------:R-:W-:-:S06]  /*0880*/  IMAD.WIDE R20, R21, 0x2, R6 ;  /* 0x0000000215147825 */ /* 0x000fcc00078e0206 */
[----:B------:R0:W4:Y:S01]  /*0890*/  LDG.E.U16.CONSTANT R20, desc[UR8][R20.64] ;  /* 0x0000000814147981 */ /* 0x000122000c1e9500 */
[----:B------:R-:W-:-:S05]  /*08a0*/  IMAD.WIDE.U32 R22, R13, 0x2, R4 ;  /* 0x000000020d167825 */ /* 0x000fca00078e0004 */
[----:B------:R-:W5:Y:S04]  /*08b0*/  LDG.E.U16.CONSTANT R27, desc[UR8][R22.64] ;  /* 0x00000008161b7981 */ /* 0x000f68000c1e9500 */
[----:B------:R-:W5:Y:S01]  /*08c0*/  LDG.E.U16.CONSTANT R28, desc[UR8][R22.64+0x2] ;  /* 0x00000208161c7981 */ /* 0x000f62000c1e9500 */
[----:B------:R-:W-:Y:S01]  /*08d0*/  BSSY.RECONVERGENT B0, `(.L_x_15) ;  /* 0x0000022000007945 */ /* 0x000fe20003800200 */
[----:B0-----:R-:W-:Y:S01]  /*08e0*/  MOV R21, RZ ;  /* 0x000000ff00157202 */ /* 0x001fe20000000f00 */
        /* <DEDUP_REMOVED lines=10> */
[----:B------:R-:W-:Y:S01]  /*0990*/  ISETP.NE.AND P0, PT, R26, RZ, PT ;  /* 0x000000ff1a00720c */ /* 0x000fe20003f05270 */
[----:B------:R-:W-:-:S12]  /*09a0*/  IMAD.MOV.U32 R19, RZ, RZ, 0x1 ;  /* 0x00000001ff137424 */ /* 0x000fd800078e00ff */
[----:B------:R-:W-:Y:S05]  /*09b0*/  @!P0 BRA `(.L_x_17) ;  /* 0x00000000004c8947 */ /* 0x000fea0003800000 */
[----:B------:R-:W-:-:S13]  /*09c0*/  ISETP.NE.AND P0, PT, R18, 0x2, PT ;  /* 0x000000021200780c */ /* 0x000fda0003f05270 */
[----:B------:R-:W-:Y:S05]  /*09d0*/  @P0 BRA `(.L_x_18) ;  /* 0x0000000000280947 */ /* 0x000fea0003800000 */
[----:B------:R-:W-:Y:S01]  /*09e0*/  HFMA2 R19, -RZ, RZ, 0, 1.78813934326171875e-07 ;  /* 0x00000003ff137431 */ /* 0x000fe200000001ff */
[----:B------:R-:W-:Y:S06]  /*09f0*/  BRA `(.L_x_17) ;  /* 0x00000000003c7947 */ /* 0x000fec0003800000 */
.L_x_16:
[----:B------:R-:W-:-:S13]  /*0a00*/  ISETP.NE.AND P0, PT, R18, 0x3, PT ;  /* 0x000000031200780c */ /* 0x000fda0003f05270 */
[----:B------:R-:W-:Y:S05]  /*0a10*/  @!P0 BRA `(.L_x_19) ;  /* 0x00000000002c8947 */ /* 0x000fea0003800000 */
[----:B------:R-:W-:-:S13]  /*0a20*/  ISETP.NE.AND P0, PT, R18, 0x5, PT ;  /* 0x000000051200780c */ /* 0x000fda0003f05270 */
[----:B------:R-:W-:Y:S05]  /*0a30*/  @!P0 BRA `(.L_x_20) ;  /* 0x0000000000188947 */ /* 0x000fea0003800000 */
[----:B------:R-:W-:-:S13]  /*0a40*/  ISETP.NE.AND P0, PT, R18, 0x4, PT ;  /* 0x000000041200780c */ /* 0x000fda0003f05270 */
[----:B------:R-:W-:Y:S01]  /*0a50*/  @!P0 MOV R21, 0x1 ;  /* 0x0000000100158802 */ /* 0x000fe20000000f00 */
[----:B------:R-:W-:Y:S01]  /*0a60*/  @!P0 IMAD.MOV.U32 R19, RZ, RZ, 0x3 ;  /* 0x00000003ff138424 */ /* 0x000fe200078e00ff */
[----:B------:R-:W-:Y:S06]  /*0a70*/  @!P0 BRA `(.L_x_17) ;  /* 0x00000000001c8947 */ /* 0x000fec0003800000 */
.L_x_18:
[----:B------:R-:W-:Y:S01]  /*0a80*/  HFMA2 R19, -RZ, RZ, 0, 1.1920928955078125e-07 ;  /* 0x00000002ff137431 */ /* 0x000fe200000001ff */
[----:B------:R-:W-:Y:S06]  /*0a90*/  BRA `(.L_x_17) ;  /* 0x0000000000147947 */ /* 0x000fec0003800000 */
.L_x_20:
[----:B------:R-:W-:Y:S01]  /*0aa0*/  MOV R19, 0x3 ;  /* 0x0000000300137802 */ /* 0x000fe20000000f00 */
[----:B------:R-:W-:Y:S01]  /*0ab0*/  IMAD.MOV.U32 R21, RZ, RZ, 0x2 ;  /* 0x00000002ff157424 */ /* 0x000fe200078e00ff */
[----:B------:R-:W-:Y:S06]  /*0ac0*/  BRA `(.L_x_17) ;  /* 0x0000000000087947 */ /* 0x000fec0003800000 */
.L_x_19:
[----:B------:R-:W-:Y:S01]  /*0ad0*/  HFMA2 R19, -RZ, RZ, 0, 1.1920928955078125e-07 ;  /* 0x00000002ff137431 */ /* 0x000fe200000001ff */
[----:B------:R-:W-:-:S07]  /*0ae0*/  MOV R21, 0x1 ;  /* 0x0000000100157802 */ /* 0x000fce0000000f00 */
.L_x_17:
[----:B------:R-:W-:Y:S05]  /*0af0*/  BSYNC.RECONVERGENT B0 ;  /* 0x0000000000007941 */ /* 0x000fea0003800200 */
.L_x_15:
[----:B------:R-:W-:Y:S01]  /*0b00*/  IADD3 R19, PT, PT, R19, -0x4, R12 ;  /* 0xfffffffc13137810 */ /* 0x000fe20007ffe00c */
[----:B------:R-:W-:Y:S01]  /*0b10*/  IMAD.WIDE R16, R8, 0x2, R16 ;  /* 0x0000000208107825 */ /* 0x000fe200078e0210 */
[----:B------:R-:W-:-:S03]  /*0b20*/  IADD3 R21, PT, PT, R21, -0x4, R12 ;  /* 0xfffffffc15157810 */ /* 0x000fc60007ffe00c */
[--C-:B------:R-:W-:Y:S02]  /*0b30*/  IMAD R19, R19, UR11, R0.reuse ;  /* 0x0000000b13137c24 */ /* 0x100fe4000f8e0200 */
[----:B------:R-:W-:Y:S01]  /*0b40*/  IMAD R21, R21, UR11, R0 ;  /* 0x0000000b15157c24 */ /* 0x000fe2000f8e0200 */
[----:B------:R-:W2:Y:S01]  /*0b50*/  LDG.E.U16.CONSTANT R16, desc[UR8][R16.64] ;  /* 0x0000000810107981 */ /* 0x000ea2000c1e9500 */
[----:B------:R-:W-:-:S04]  /*0b60*/  IMAD.WIDE R18, R19, 0x2, R6 ;  /* 0x0000000213127825 */ /* 0x000fc800078e0206 */
[----:B------:R-:W-:Y:S02]  /*0b70*/  IMAD.WIDE R20, R21, 0x2, R6 ;  /* 0x0000000215147825 */ /* 0x000fe400078e0206 */
[----:B------:R0:W3:Y:S02]  /*0b80*/  LDG.E.U16.CONSTANT R18, desc[UR8][R18.64] ;  /* 0x0000000812127981 */ /* 0x0000e4000c1e9500 */
[----:B------:R-:W-:Y:S02]  /*0b90*/  VIADD R23, R13, 0x2 ;  /* 0x000000020d177836 */ /* 0x000fe40000000000 */
[----:B------:R-:W4:Y:S02]  /*0ba0*/  LDG.E.U16.CONSTANT R20, desc[UR8][R20.64] ;  /* 0x0000000814147981 */ /* 0x000f24000c1e9500 */
        /* <DEDUP_REMOVED lines=8> */
[----:B----4-:R-:W-:Y:S02]  /*0c30*/  HADD2.F32 R29, -RZ, R20.H0_H0 ;  /* 0x20000014ff1d7230 */ /* 0x010fe40000004100 */
[----:B------:R-:W-:-:S04]  /*0c40*/  FMUL R25, R25, R28 ;  /* 0x0000001c19197220 */ /* 0x000fc80000400000 */
        /* <DEDUP_REMOVED lines=12> */
.L_x_22:
        /* <DEDUP_REMOVED lines=8> */
.L_x_24:
[----:B------:R-:W-:Y:S01]  /*0d90*/  IMAD.MOV.U32 R17, RZ, RZ, 0x2 ;  /* 0x00000002ff117424 */ /* 0x000fe200078e00ff */
[----:B------:R-:W-:Y:S06]  /*0da0*/  BRA `(.L_x_23) ;  /* 0x0000000000147947 */ /* 0x000fec0003800000 */
.L_x_26:
[----:B------:R-:W-:Y:S01]  /*0db0*/  HFMA2 R17, -RZ, RZ, 0, 1.78813934326171875e-07 ;  /* 0x00000003ff117431 */ /* 0x000fe200000001ff */
[----:B------:R-:W-:Y:S01]  /*0dc0*/  MOV R19, 0x2 ;  /* 0x0000000200137802 */ /* 0x000fe20000000f00 */
[----:B------:R-:W-:Y:S06]  /*0dd0*/  BRA `(.L_x_23) ;  /* 0x0000000000087947 */ /* 0x000fec0003800000 */
.L_x_25:
[----:B------:R-:W-:Y:S02]  /*0de0*/  HFMA2 R19, -RZ, RZ, 0, 5.9604644775390625e-08 ;  /* 0x00000001ff137431 */ /* 0x000fe400000001ff */
[----:B------:R-:W-:-:S07]  /*0df0*/  IMAD.MOV.U32 R17, RZ, RZ, 0x2 ;  /* 0x00000002ff117424 */ /* 0x000fce00078e00ff */
.L_x_23:
[----:B------:R-:W-:Y:S05]  /*0e00*/  BSYNC.RECONVERGENT B0 ;  /* 0x0000000000007941 */ /* 0x000fea0003800200 */
.L_x_21:
[----:B------:R-:W-:Y:S01]  /*0e10*/  IADD3 R17, PT, PT, R17, R12, RZ ;  /* 0x0000000c11117210 */ /* 0x000fe20007ffe0ff */
[----:B------:R-:W-:-:S04]  /*0e20*/  IMAD.IADD R19, R19, 0x1, R12 ;  /* 0x0000000113137824 */ /* 0x000fc800078e020c */
[--C-:B------:R-:W-:Y:S02]  /*0e30*/  IMAD R17, R17, UR11, R0.reuse ;  /* 0x0000000b11117c24 */ /* 0x100fe4000f8e0200 */
[----:B------:R-:W-:Y:S02]  /*0e40*/  IMAD R19, R19, UR11, R0 ;  /* 0x0000000b13137c24 */ /* 0x000fe4000f8e0200 */
[----:B------:R-:W-:-:S04]  /*0e50*/  IMAD.WIDE R16, R17, 0x2, R6 ;  /* 0x0000000211107825 */ /* 0x000fc800078e0206 */
[----:B------:R-:W-:Y:S02]  /*0e60*/  IMAD.WIDE R18, R19, 0x2, R6 ;  /* 0x0000000213127825 */ /* 0x000fe400078e0206 */
[----:B------:R-:W2:Y:S04]  /*0e70*/  LDG.E.U16.CONSTANT R16, desc[UR8][R16.64] ;  /* 0x0000000810107981 */ /* 0x000ea8000c1e9500 */
[----:B------:R-:W3:Y:S01]  /*0e80*/  LDG.E.U16.CONSTANT R18, desc[UR8][R18.64] ;  /* 0x0000000812127981 */ /* 0x000ee2000c1e9500 */
[----:B------:R-:W-:Y:S01]  /*0e90*/  UIADD3 UR5, UPT, UPT, UR5, 0x4, URZ ;  /* 0x0000000405057890 */ /* 0x000fe2000fffe0ff */
[----:B------:R-:W-:Y:S01]  /*0ea0*/  LEA R15, R8, R15, 0x2 ;  /* 0x0000000f080f7211 */ /* 0x000fe200078e10ff */
[----:B------:R-:W-:Y:S01]  /*0eb0*/  VIADD R12, R12, 0x10 ;  /* 0x000000100c0c7836 */ /* 0x000fe20000000000 */
[----:B------:R-:W-:Y:S01]  /*0ec0*/  IADD3 R13, PT, PT, R13, 0x8, RZ ;  /* 0x000000080d0d7810 */ /* 0x000fe20007ffe0ff */
[----:B------:R-:W-:Y:S01]  /*0ed0*/  UISETP.NE.AND UP0, UPT, UR5, URZ, UPT ;  /* 0x000000ff0500728c */ /* 0x000fe2000bf05270 */
[----:B--2---:R-:W-:-:S02]  /*0ee0*/  HADD2.F32 R23, -RZ, R16.H0_H0 ;  /* 0x20000010ff177230 */ /* 0x004fc40000004100 */
[----:B---3--:R-:W-:-:S03]  /*0ef0*/  HADD2.F32 R21, -RZ, R18.H0_H0 ;  /* 0x20000012ff157230 */ /* 0x008fc60000004100 */
[----:B------:R-:W-:-:S04]  /*0f00*/  FMUL R23, R20, R23 ;  /* 0x0000001714177220 */ /* 0x000fc80000400000 */
[----:B------:R-:W-:-:S04]  /*0f10*/  FFMA R21, R26, R21, R23 ;  /* 0x000000151a157223 */ /* 0x000fc80000000017 */
[----:B------:R-:W-:Y:S01]  /*0f20*/  FADD R14, R14, R21 ;  /* 0x000000150e0e7221 */ /* 0x000fe20000000000 */
[----:B------:R-:W-:Y:S06]  /*0f30*/  BRA.U UP0, `(.L_x_27) ;  /* 0xfffffff100d47547 */ /* 0x000fec000b83ffff */
.L_x_1:
[----:B------:R-:W-:-:S09]  /*0f40*/  UISETP.NE.AND UP0, UPT, UR7, URZ, UPT ;  /* 0x000000ff0700728c */ /* 0x000fd2000bf05270 */
[----:B------:R-:W-:Y:S05]  /*0f50*/  BRA.U !UP0, `(.L_x_0) ;  /* 0x00000005080c7547 */ /* 0x000fea000b800000 */
[----:B------:R-:W0:Y:S01]  /*0f60*/  LDC.64 R6, c[0x0][0x380] ;  /* 0x0000e000ff067b82 */ /* 0x000e220000000a00 */
[----:B------:R-:W-:Y:S01]  /*0f70*/  LEA R11, R10, R11, 0x1 ;  /* 0x0000000b0a0b7211 */ /* 0x000fe200078e08ff */
[----:B------:R-:W1:Y:S01]  /*0f80*/  LDCU.64 UR10, c[0x0][0x3a0] ;  /* 0x00007400ff0a77ac */ /* 0x000e620008000a00 */
[----:B------:R-:W-:-:S05]  /*0f90*/  UIADD3 UR4, UPT, UPT, -UR7, URZ, URZ ;  /* 0x000000ff07047290 */ /* 0x000fca000fffe1ff */
[----:B------:R-:W2:Y:S08]  /*0fa0*/  LDC.64 R2, c[0x0][0x390] ;  /* 0x0000e400ff027b82 */ /* 0x000eb00000000a00 */
[----:B------:R-:W3:Y:S01]  /*0fb0*/  LDC.64 R4, c[0x0][0x388] ;  /* 0x0000e200ff047b82 */ /* 0x000ee20000000a00 */
[----:B0-----:R-:W-:-:S04]  /*0fc0*/  IMAD.WIDE.U32 R6, R11, 0x2, R6 ;  /* 0x000000020b067825 */ /* 0x001fc800078e0006 */
[----:B------:R-:W-:Y:S01]  /*0fd0*/  IMAD R11, R10, R8, R9 ;  /* 0x000000080a0b7224 */ /* 0x000fe200078e0209 */
[----:B------:R-:W-:Y:S01]  /*0fe0*/  IADD3 R18, P0, PT, R6, 0x2, RZ ;  /* 0x0000000206127810 */ /* 0x000fe20007f1e0ff */
[----:B------:R-:W-:-:S03]  /*0ff0*/  IMAD.SHL.U32 R10, R10, 0x4, RZ ;  /* 0x000000040a0a7824 */ /* 0x000fc600078e00ff */
[----:B-12---:R-:W-:-:S09]  /*1000*/  IADD3.X R19, PT, PT, RZ, R7, RZ, P0, !PT ;  /* 0x00000007ff137210 */ /* 0x006fd200007fe4ff */
.L_x_34:
[----:B---3--:R-:W-:-:S05]  /*1010*/  IMAD.WIDE R6, R11, 0x2, R4 ;  /* 0x000000020b067825 */ /* 0x008fca00078e0204 */
[----:B------:R0:W2:Y:S02]  /*1020*/  LDG.E.U16.CONSTANT R13, desc[UR8][R6.64] ;  /* 0x00000008060d7981 */ /* 0x0000a4000c1e9500 */
[----:B0-----:R-:W-:Y:S02]  /*1030*/  MOV R6, R18 ;  /* 0x0000001200067202 */ /* 0x001fe40000000f00 */
[----:B------:R-:W-:-:S05]  /*1040*/  MOV R7, R19 ;  /* 0x0000001300077202 */ /* 0x000fca0000000f00 */
[----:B------:R-:W3:Y:S04]  /*1050*/  LDG.E.U16.CONSTANT R8, desc[UR8][R6.64+-0x2] ;  /* 0xfffffe0806087981 */ /* 0x000ee8000c1e9500 */
[----:B------:R-:W4:Y:S01]  /*1060*/  LDG.E.U16.CONSTANT R12, desc[UR8][R6.64] ;  /* 0x00000008060c7981 */ /* 0x000f22000c1e9500 */
[----:B------:R-:W-:Y:S01]  /*1070*/  BSSY.RECONVERGENT B0, `(.L_x_28) ;  /* 0x000001d000007945 */ /* 0x000fe20003800200 */
[----:B------:R-:W-:Y:S01]  /*1080*/  IMAD.MOV.U32 R15, RZ, RZ, RZ ;  /* 0x000000ffff0f7224 */ /* 0x000fe200078e00ff */
[----:B--2---:R-:W-:-:S04]  /*1090*/  PRMT R16, R13, 0x9910, RZ ;  /* 0x000099100d107816 */ /* 0x004fc800000000ff */
[----:B------:R-:W-:Y:S01]  /*10a0*/  ISETP.GT.AND P0, PT, R16, 0x2, PT ;  /* 0x000000021000780c */ /* 0x000fe20003f04270 */
[----:B---3--:R-:W-:Y:S02]  /*10b0*/  HADD2.F32 R8, -RZ, R8.H0_H0 ;  /* 0x20000008ff087230 */ /* 0x008fe40000004100 */
[----:B----4-:R-:W-:-:S10]  /*10c0*/  HADD2.F32 R19, -RZ, R12.H0_H0 ;  /* 0x2000000cff137230 */ /* 0x010fd40000004100 */
[----:B------:R-:W-:Y:S05]  /*10d0*/  @P0 BRA `(.L_x_29) ;  /* 0x00000000001c0947 */ /* 0x000fea0003800000 */
[----:B------:R-:W-:Y:S01]  /*10e0*/  ISETP.NE.AND P0, PT, R13, RZ, PT ;  /* 0x000000ff0d00720c */ /* 0x000fe20003f05270 */
[----:B------:R-:W-:-:S12]  /*10f0*/  HFMA2 R13, -RZ, RZ, 0, 5.9604644775390625e-08 ;  /* 0x00000001ff0d7431 */ /* 0x000fd800000001ff */
[----:B------:R-:W-:Y:S05]  /*1100*/  @!P0 BRA `(.L_x_30) ;  /* 0x00000000004c8947 */ /* 0x000fea0003800000 */
[----:B------:R-:W-:-:S13]  /*1110*/  ISETP.NE.AND P0, PT, R16, 0x2, PT ;  /* 0x000000021000780c */ /* 0x000fda0003f05270 */
[----:B------:R-:W-:Y:S05]  /*1120*/  @P0 BRA `(.L_x_31) ;  /* 0x0000000000280947 */ /* 0x000fea0003800000 */
[----:B------:R-:W-:Y:S01]  /*1130*/  MOV R13, 0x3 ;  /* 0x00000003000d7802 */ /* 0x000fe20000000f00 */
[----:B------:R-:W-:Y:S06]  /*1140*/  BRA `(.L_x_30) ;  /* 0x00000000003c7947 */ /* 0x000fec0003800000 */
.L_x_29:
[----:B------:R-:W-:-:S13]  /*1150*/  ISETP.NE.AND P0, PT, R16, 0x3, PT ;  /* 0x000000031000780c */ /* 0x000fda0003f05270 */
[----:B------:R-:W-:Y:S05]  /*1160*/  @!P0 BRA `(.L_x_32) ;  /* 0x00000000002c8947 */ /* 0x000fea0003800000 */
[----:B------:R-:W-:-:S13]  /*1170*/  ISETP.NE.AND P0, PT, R16, 0x5, PT ;  /* 0x000000051000780c */ /* 0x000fda0003f05270 */
[----:B------:R-:W-:Y:S05]  /*1180*/  @!P0 BRA `(.L_x_33) ;  /* 0x0000000000188947 */ /* 0x000fea0003800000 */
[----:B------:R-:W-:-:S13]  /*1190*/  ISETP.NE.AND P0, PT, R16, 0x4, PT ;  /* 0x000000041000780c */ /* 0x000fda0003f05270 */
[----:B------:R-:W-:Y:S01]  /*11a0*/  @!P0 IMAD.MOV.U32 R15, RZ, RZ, 0x1 ;  /* 0x00000001ff0f8424 */ /* 0x000fe200078e00ff */
[----:B------:R-:W-:Y:S01]  /*11b0*/  @!P0 MOV R13, 0x3 ;  /* 0x00000003000d8802 */ /* 0x000fe20000000f00 */
[----:B------:R-:W-:Y:S06]  /*11c0*/  @!P0 BRA `(.L_x_30) ;  /* 0x00000000001c8947 */ /* 0x000fec0003800000 */
.L_x_31:
[----:B------:R-:W-:Y:S01]  /*11d0*/  HFMA2 R13, -RZ, RZ, 0, 1.1920928955078125e-07 ;  /* 0x00000002ff0d7431 */ /* 0x000fe200000001ff */
[----:B------:R-:W-:Y:S06]  /*11e0*/  BRA `(.L_x_30) ;  /* 0x0000000000147947 */ /* 0x000fec0003800000 */
.L_x_33:
[----:B------:R-:W-:Y:S01]  /*11f0*/  IMAD.MOV.U32 R13, RZ, RZ, 0x3 ;  /* 0x00000003ff0d7424 */ /* 0x000fe200078e00ff */
[----:B------:R-:W-:Y:S01]  /*1200*/  MOV R15, 0x2 ;  /* 0x00000002000f7802 */ /* 0x000fe20000000f00 */
[----:B------:R-:W-:Y:S06]  /*1210*/  BRA `(.L_x_30) ;  /* 0x0000000000087947 */ /* 0x000fec0003800000 */
.L_x_32:
[----:B------:R-:W-:Y:S02]  /*1220*/  HFMA2 R13, -RZ, RZ, 0, 1.1920928955078125e-07 ;  /* 0x00000002ff0d7431 */ /* 0x000fe400000001ff */
[----:B------:R-:W-:-:S07]  /*1230*/  IMAD.MOV.U32 R15, RZ, RZ, 0x1 ;  /* 0x00000001ff0f7424 */ /* 0x000fce00078e00ff */
.L_x_30:
[----:B------:R-:W-:Y:S05]  /*1240*/  BSYNC.RECONVERGENT B0 ;  /* 0x0000000000007941 */ /* 0x000fea0003800200 */
.L_x_28:
[-C--:B------:R-:W-:Y:S02]  /*1250*/  IADD3 R13, PT, PT, R13, R10.reuse, RZ ;  /* 0x0000000a0d0d7210 */ /* 0x080fe40007ffe0ff */
[----:B------:R-:W-:-:S03]  /*1260*/  IADD3 R15, PT, PT, R15, R10, RZ ;  /* 0x0000000a0f0f7210 */ /* 0x000fc60007ffe0ff */
[--C-:B------:R-:W-:Y:S02]  /*1270*/  IMAD R17, R13, UR11, R0.reuse ;  /* 0x0000000b0d117c24 */ /* 0x100fe4000f8e0200 */
[----:B------:R-:W-:Y:S02]  /*1280*/  IMAD R13, R15, UR11, R0 ;  /* 0x0000000b0f0d7c24 */ /* 0x000fe4000f8e0200 */
[----:B------:R-:W-:-:S04]  /*1290*/  IMAD.WIDE R16, R17, 0x2, R2 ;  /* 0x0000000211107825 */ /* 0x000fc800078e0202 */
[----:B------:R-:W-:Y:S02]  /*12a0*/  IMAD.WIDE R12, R13, 0x2, R2 ;  /* 0x000000020d0c7825 */ /* 0x000fe400078e0202 */
[----:B------:R-:W2:Y:S04]  /*12b0*/  LDG.E.U16.CONSTANT R16, desc[UR8][R16.64] ;  /* 0x0000000810107981 */ /* 0x000ea8000c1e9500 */
[----:B------:R-:W3:Y:S01]  /*12c0*/  LDG.E.U16.CONSTANT R12, desc[UR8][R12.64] ;  /* 0x000000080c0c7981 */ /* 0x000ee2000c1e9500 */
[----:B------:R-:W-:Y:S01]  /*12d0*/  UIADD3 UR4, UPT, UPT, UR4, 0x1, URZ ;  /* 0x0000000104047890 */ /* 0x000fe2000fffe0ff */
[----:B------:R-:W-:Y:S02]  /*12e0*/  IADD3 R11, PT, PT, R11, UR10, RZ ;  /* 0x0000000a0b0b7c10 */ /* 0x000fe4000fffe0ff */
[----:B------:R-:W-:Y:S01]  /*12f0*/  IADD3 R10, PT, PT, R10, 0x4, RZ ;  /* 0x000000040a0a7810 */ /* 0x000fe20007ffe0ff */
[----:B------:R-:W-:Y:S01]  /*1300*/  UISETP.NE.AND UP0, UPT, UR4, URZ, UPT ;  /* 0x000000ff0400728c */ /* 0x000fe2000bf05270 */
[----:B--2---:R-:W-:-:S02]  /*1310*/  HADD2.F32 R18, -RZ, R16.H0_H0 ;  /* 0x20000010ff127230 */ /* 0x004fc40000004100 */
[----:B---3--:R-:W-:-:S03]  /*1320*/  HADD2.F32 R15, -RZ, R12.H0_H0 ;  /* 0x2000000cff0f7230 */ /* 0x008fc60000004100 */
[----:B------:R-:W-:Y:S01]  /*1330*/  FMUL R19, R19, R18 ;  /* 0x0000001213137220 */ /* 0x000fe20000400000 */
[----:B------:R-:W-:-:S03]  /*1340*/  IADD3 R18, P0, PT, R6, 0x4, RZ ;  /* 0x0000000406127810 */ /* 0x000fc60007f1e0ff */
[----:B------:R-:W-:Y:S02]  /*1350*/  FFMA R15, R8, R15, R19 ;  /* 0x0000000f080f7223 */ /* 0x000fe40000000013 */
[----:B------:R-:W-:Y:S02]  /*1360*/  IMAD.X R19, RZ, RZ, R7, P0 ;  /* 0x000000ffff137224 */ /* 0x000fe400000e0607 */
[----:B------:R-:W-:Y:S01]  /*1370*/  FADD R14, R15, R14 ;  /* 0x0000000e0f0e7221 */ /* 0x000fe20000000000 */
[----:B------:R-:W-:Y:S06]  /*1380*/  BRA.U UP0, `(.L_x_34) ;  /* 0xfffffffd00207547 */ /* 0x000fec000b83ffff */
.L_x_0:
[----:B------:R-:W0:Y:S01]  /*1390*/  LDC.64 R2, c[0x0][0x398] ;  /* 0x0000e600ff027b82 */ /* 0x000e220000000a00 */
[----:B------:R-:W-:-:S04]  /*13a0*/  IMAD R9, R9, UR11, R0 ;  /* 0x0000000b09097c24 */ /* 0x000fc8000f8e0200 */
[----:B0-----:R-:W-:-:S05]  /*13b0*/  IMAD.WIDE R2, R9, 0x4, R2 ;  /* 0x0000000409027825 */ /* 0x001fca00078e0202 */
[----:B------:R-:W-:Y:S01]  /*13c0*/  STG.E desc[UR8][R2.64], R14 ;  /* 0x0000000e02007986 */ /* 0x000fe2000c101908 */
[----:B------:R-:W-:Y:S05]  /*13d0*/  EXIT ;  /* 0x000000000000794d */ /* 0x000fea0003800000 */
.L_x_35:
[----:B------:R-:W-:-:S00]  /*13e0*/  BRA `(.L_x_35) ;  /* 0xfffffffc00fc7947 */ /* 0x000fc0000383ffff */
[----:B------:R-:W-:-:S00]  /*13f0*/  NOP ;  /* 0x0000000000007918 */ /* 0x000fc00000000000 */
        /* <DEDUP_REMOVED lines=8> */
.L_x_36:


//--------------------- .nv.shared.reserved.0     --------------------------
	.section	.nv.shared.reserved.0,"aw",@nobits
	.weak		__nv_reservedSMEM_offset_0_alias
	.size		__nv_reservedSMEM_offset_0_alias, 0, 64
	.other		__nv_reservedSMEM_offset_0_alias,@"STO_CUDA_RESERVED_SHARED STV_DEFAULT"
__nv_reservedSMEM_offset_0_alias:
	.zero		0
	.zero		64


//--------------------- .nv.constant0._Z35sparse_gemm_A_sparse_B_dense_ref_v3PK6__halfPKtS1_Pfiii --------------------------
	.section	.nv.constant0._Z35sparse_gemm_A_sparse_B_dense_ref_v3PK6__halfPKtS1_Pfiii,"a",@progbits
	.sectionflags	@""
	.align	4
.nv.constant0._Z35sparse_gemm_A_sparse_B_dense_ref_v3PK6__halfPKtS1_Pfiii:
	.zero		940


//--------------------- SYMBOLS --------------------------

	.type		.nv.reservedSmem.offset0,@object
	.size		.nv.reservedSmem.offset0,0x4
